//
// Generated by NVIDIA NVVM Compiler
//
// Compiler Build ID: CL-36424714
// Cuda compilation tools, release 13.0, V13.0.88
// Based on NVVM 20.0.0
//

.version 9.0
.target sm_100
.address_size 64

	// .globl	_Z14TensorMultiplyPfPKfS1_i
.global .align 4 .b8 precalc_xorwow_matrix[102400];
.global .align 4 .b8 precalc_xorwow_offset_matrix[102400];
.global .align 4 .b8 mrg32k3aM1[2304];
.global .align 4 .b8 mrg32k3aM2[2304];
.global .align 4 .b8 mrg32k3aM1SubSeq[2016];
.global .align 4 .b8 mrg32k3aM2SubSeq[2016];
.global .align 4 .b8 mrg32k3aM1Seq[2304];
.global .align 4 .b8 mrg32k3aM2Seq[2304];
.const .align 8 .b8 __cr_lgamma_table[72];

.visible .entry _Z14TensorMultiplyPfPKfS1_i(
	.param .u64 .ptr .align 1 _Z14TensorMultiplyPfPKfS1_i_param_0,
	.param .u64 .ptr .align 1 _Z14TensorMultiplyPfPKfS1_i_param_1,
	.param .u64 .ptr .align 1 _Z14TensorMultiplyPfPKfS1_i_param_2,
	.param .u32 _Z14TensorMultiplyPfPKfS1_i_param_3
)
{


	ret;

}


// ===== COMPILED SASS (sm_100) =====

	.target	sm_100

	.elftype	@"ET_EXEC"


//--------------------- .note.nv.tkinfo           --------------------------
	.section	.note.nv.tkinfo,"",@"SHT_NOTE"
	.sectionflags	@"SHF_NOTE_NV_TKINFO"
	.tkinfo
        /*0018*/ 	.word	0x00000002
        /*0030*/ 	.string	""
        /*0030*/ 	.string	"ptxas"
        /*0030*/ 	.string	"Cuda compilation tools, release 13.0, V13.0.88"
        /*0030*/ 	.string	"Build cuda_13.0.r13.0/compiler.36424714_0"
        /*0030*/ 	.string	"-arch sm_100 -m 64 "



//--------------------- .note.nv.cuinfo           --------------------------
	.section	.note.nv.cuinfo,"",@"SHT_NOTE"
	.sectionflags	@"SHF_NOTE_NV_CUINFO"
        /*0018*/ 	.short	0x0002
        /*001a*/ 	.short	0x0064
        /*001c*/ 	.short	0x0082
	.zero		2


//--------------------- .nv.info                  --------------------------
	.section	.nv.info,"",@"SHT_CUDA_INFO"
	.align	4


	//----- nvinfo : EIATTR_REGCOUNT
	.align		4
        /*0000*/ 	.byte	0x04, 0x2f
        /*0002*/ 	.short	(.L_10 - .L_9)
	.align		4
.L_9:
        /*0004*/ 	.word	index@(_Z14TensorMultiplyPfPKfS1_i)
        /*0008*/ 	.word	0x00000004


	//----- nvinfo : EIATTR_FRAME_SIZE
	.align		4
.L_10:
        /*000c*/ 	.byte	0x04, 0x11
        /*000e*/ 	.short	(.L_12 - .L_11)
	.align		4
.L_11:
        /*0010*/ 	.word	index@(_Z14TensorMultiplyPfPKfS1_i)
        /*0014*/ 	.word	0x00000000


	//----- nvinfo : EIATTR_MIN_STACK_SIZE
	.align		4
.L_12:
        /*0018*/ 	.byte	0x04, 0x12
        /*001a*/ 	.short	(.L_14 - .L_13)
	.align		4
.L_13:
        /*001c*/ 	.word	index@(_Z14TensorMultiplyPfPKfS1_i)
        /*0020*/ 	.word	0x00000000
.L_14:


//--------------------- .nv.compat                --------------------------
	.section	.nv.compat,"",@"SHT_CUDA_COMPAT_INFO"
	.align	4
        /*0000*/ 	.byte	0x02, 0x09, 0x00, 0x00, 0x02, 0x02, 0x01, 0x00, 0x02, 0x05, 0x05, 0x00, 0x03, 0x07, 0x01, 0x01
        /*0010*/ 	.byte	0x02, 0x03, 0x00, 0x00, 0x02, 0x06, 0x01, 0x00, 0x04, 0x0b, 0x08, 0x00, 0x09, 0x00, 0x00, 0x00
        /*0020*/ 	.byte	0x00, 0x00, 0x00, 0x00


//--------------------- .nv.info._Z14TensorMultiplyPfPKfS1_i --------------------------
	.section	.nv.info._Z14TensorMultiplyPfPKfS1_i,"",@"SHT_CUDA_INFO"
	.sectionflags	@""
	.align	4


	//----- nvinfo : EIATTR_CUDA_API_VERSION
	.align		4
        /*0000*/ 	.byte	0x04, 0x37
        /*0002*/ 	.short	(.L_16 - .L_15)
.L_15:
        /*0004*/ 	.word	0x00000082


	//----- nvinfo : EIATTR_KPARAM_INFO
	.align		4
.L_16:
        /*0008*/ 	.byte	0x04, 0x17
        /*000a*/ 	.short	(.L_18 - .L_17)
.L_17:
        /*000c*/ 	.word	0x00000000
        /*0010*/ 	.short	0x0003
        /*0012*/ 	.short	0x0018
        /*0014*/ 	.byte	0x00, 0xf0, 0x11, 0x00


	//----- nvinfo : EIATTR_KPARAM_INFO
	.align		4
.L_18:
        /*0018*/ 	.byte	0x04, 0x17
        /*001a*/ 	.short	(.L_20 - .L_19)
.L_19:
        /*001c*/ 	.word	0x00000000
        /*0020*/ 	.short	0x0002
        /*0022*/ 	.short	0x0010
        /*0024*/ 	.byte	0x00, 0xf5, 0x21, 0x00


	//----- nvinfo : EIATTR_KPARAM_INFO
	.align		4
.L_20:
        /*0028*/ 	.byte	0x04, 0x17
        /*002a*/ 	.short	(.L_22 - .L_21)
.L_21:
        /*002c*/ 	.word	0x00000000
        /*0030*/ 	.short	0x0001
        /*0032*/ 	.short	0x0008
        /*0034*/ 	.byte	0x00, 0xf5, 0x21, 0x00


	//----- nvinfo : EIATTR_KPARAM_INFO
	.align		4
.L_22:
        /*0038*/ 	.byte	0x04, 0x17
        /*003a*/ 	.short	(.L_24 - .L_23)
.L_23:
        /*003c*/ 	.word	0x00000000
        /*0040*/ 	.short	0x0000
        /*0042*/ 	.short	0x0000
        /*0044*/ 	.byte	0x00, 0xf5, 0x21, 0x00


	//----- nvinfo : EIATTR_SPARSE_MMA_MASK
	.align		4
.L_24:
        /*0048*/ 	.byte	0x03, 0x50
        /*004a*/ 	.short	0x0000


	//----- nvinfo : EIATTR_MAXREG_COUNT
	.align		4
        /*004c*/ 	.byte	0x03, 0x1b
        /*004e*/ 	.short	0x00ff


	//----- nvinfo : EIATTR_MERCURY_ISA_VERSION
	.align		4
        /*0050*/ 	.byte	0x03, 0x5f
        /*0052*/ 	.short	0x0101


	//----- nvinfo : EIATTR_VRC_CTA_INIT_COUNT
	.align		4
        /*0054*/ 	.byte	0x02, 0x4a
	.zero		1
	.zero		1


	//----- nvinfo : EIATTR_EXIT_INSTR_OFFSETS
	.align		4
        /*0058*/ 	.byte	0x04, 0x1c
        /*005a*/ 	.short	(.L_26 - .L_25)


	//   ....[0]....
.L_25:
        /*005c*/ 	.word	0x00000010


	//----- nvinfo : EIATTR_CBANK_PARAM_SIZE
	.align		4
.L_26:
        /*0060*/ 	.byte	0x03, 0x19
        /*0062*/ 	.short	0x001c


	//----- nvinfo : EIATTR_PARAM_CBANK
	.align		4
        /*0064*/ 	.byte	0x04, 0x0a
        /*0066*/ 	.short	(.L_28 - .L_27)
	.align		4
.L_27:
        /*0068*/ 	.word	index@(.nv.constant0._Z14TensorMultiplyPfPKfS1_i)
        /*006c*/ 	.short	0x0380
        /*006e*/ 	.short	0x001c


	//----- nvinfo : EIATTR_SW_WAR
	.align		4
.L_28:
        /*0070*/ 	.byte	0x04, 0x36
        /*0072*/ 	.short	(.L_30 - .L_29)
.L_29:
        /*0074*/ 	.word	0x00000008
.L_30:


//--------------------- .nv.callgraph             --------------------------
	.section	.nv.callgraph,"",@"SHT_CUDA_CALLGRAPH"
	.align	4
	.sectionentsize	8
	.align		4
        /*0000*/ 	.word	0x00000000
	.align		4
        /*0004*/ 	.word	0xffffffff
	.align		4
        /*0008*/ 	.word	0x00000000
	.align		4
        /*000c*/ 	.word	0xfffffffe
	.align		4
        /*0010*/ 	.word	0x00000000
	.align		4
        /*0014*/ 	.word	0xfffffffd
	.align		4
        /*0018*/ 	.word	0x00000000
	.align		4
        /*001c*/ 	.word	0xfffffffc


//--------------------- .nv.constant4             --------------------------
	.section	.nv.constant4,"a",@progbits
	.align	8
	.align		8
.nv.constant4:
        /*0000*/ 	.dword	precalc_xorwow_matrix
	.align		8
        /*0008*/ 	.dword	precalc_xorwow_offset_matrix
	.align		8
        /*0010*/ 	.dword	mrg32k3aM1
	.align		8
        /*0018*/ 	.dword	mrg32k3aM2
	.align		8
        /*0020*/ 	.dword	mrg32k3aM1SubSeq
	.align		8
        /*0028*/ 	.dword	mrg32k3aM2SubSeq
	.align		8
        /*0030*/ 	.dword	mrg32k3aM1Seq
	.align		8
        /*0038*/ 	.dword	mrg32k3aM2Seq


//--------------------- .nv.constant3             --------------------------
	.section	.nv.constant3,"a",@progbits
	.align	8
.nv.constant3:
	.type		__cr_lgamma_table,@object
	.size		__cr_lgamma_table,(.L_8 - __cr_lgamma_table)
__cr_lgamma_table:
        /*0000*/ 	.byte	0x00, 0x00, 0x00, 0x00, 0x00, 0x00, 0x00, 0x00, 0x00, 0x00, 0x00, 0x00, 0x00, 0x00, 0x00, 0x00
        /*0010*/ 	.byte	0xef, 0x39, 0xfa, 0xfe, 0x42, 0x2e, 0xe6, 0x3f, 0x02, 0x20, 0x2a, 0xfa, 0x0b, 0xab, 0xfc, 0x3f
        /*0020*/ 	.byte	0xf9, 0x2c, 0x92, 0x7c, 0xa7, 0x6c, 0x09, 0x40, 0xc9, 0x79, 0x44, 0x3c, 0x64, 0x26, 0x13, 0x40
        /*0030*/ 	.byte	0xca, 0x01, 0xcf, 0x3a, 0x27, 0x51, 0x1a, 0x40, 0x30, 0xcc, 0x2d, 0xf3, 0xe1, 0x0c, 0x21, 0x40
        /*0040*/ 	.byte	0x0d, 0xb7, 0xfc, 0x82, 0x8e, 0x35, 0x25, 0x40
.L_8:


//--------------------- .text._Z14TensorMultiplyPfPKfS1_i --------------------------
	.section	.text._Z14TensorMultiplyPfPKfS1_i,"ax",@progbits
	.align	128
        .global         _Z14TensorMultiplyPfPKfS1_i
        .type           _Z14TensorMultiplyPfPKfS1_i,@function
        .size           _Z14TensorMultiplyPfPKfS1_i,(.L_x_1 - _Z14TensorMultiplyPfPKfS1_i)
        .other          _Z14TensorMultiplyPfPKfS1_i,@"STO_CUDA_ENTRY STV_DEFAULT"
_Z14TensorMultiplyPfPKfS1_i:
.text._Z14TensorMultiplyPfPKfS1_i:
[----:B------:R-:W-:Y:S01]  /*0000*/  LDC R1, c[0x0][0x37c] ;  /* 0x0000df00ff017b82 */ /* 0x000fe20000000800 */
[----:B------:R-:W-:Y:S05]  /*0010*/  EXIT ;  /* 0x000000000000794d */ /* 0x000fea0003800000 */
.L_x_0:
[----:B------:R-:W-:-:S00]  /*0020*/  BRA `(.L_x_0) ;  /* 0xfffffffc00fc7947 */ /* 0x000fc0000383ffff */
[----:B------:R-:W-:-:S00]  /*0030*/  NOP ;  /* 0x0000000000007918 */ /* 0x000fc00000000000 */
        /* <DEDUP_REMOVED lines=12> */
.L_x_1:


//--------------------- .nv.global.init           --------------------------
	.section	.nv.global.init,"aw",@progbits
	.align	4
.nv.global.init:
	.type		mrg32k3aM1SubSeq,@object
	.size		mrg32k3aM1SubSeq,(mrg32k3aM2SubSeq - mrg32k3aM1SubSeq)
mrg32k3aM1SubSeq:
        /*0000*/ 	.byte	0x0b, 0xcc, 0xee, 0x04, 0x73, 0x29, 0x8b, 0x6f, 0xf6, 0x53, 0x03, 0xf6, 0x23, 0xf6, 0xea, 0xda
        /* <DEDUP_REMOVED lines=125> */
	.type		mrg32k3aM2SubSeq,@object
	.size		mrg32k3aM2SubSeq,(mrg32k3aM1 - mrg32k3aM2SubSeq)
mrg32k3aM2SubSeq:
        /* <DEDUP_REMOVED lines=126> */
	.type		mrg32k3aM1,@object
	.size		mrg32k3aM1,(mrg32k3aM1Seq - mrg32k3aM1)
mrg32k3aM1:
        /* <DEDUP_REMOVED lines=144> */
	.type		mrg32k3aM1Seq,@object
	.size		mrg32k3aM1Seq,(mrg32k3aM2 - mrg32k3aM1Seq)
mrg32k3aM1Seq:
        /* <DEDUP_REMOVED lines=144> */
	.type		mrg32k3aM2,@object
	.size		mrg32k3aM2,(mrg32k3aM2Seq - mrg32k3aM2)
mrg32k3aM2:
        /* <DEDUP_REMOVED lines=144> */
	.type		mrg32k3aM2Seq,@object
	.size		mrg32k3aM2Seq,(precalc_xorwow_matrix - mrg32k3aM2Seq)
mrg32k3aM2Seq:
        /* <DEDUP_REMOVED lines=144> */
	.type		precalc_xorwow_matrix,@object
	.size		precalc_xorwow_matrix,(precalc_xorwow_offset_matrix - precalc_xorwow_matrix)
precalc_xorwow_matrix:
        /* <DEDUP_REMOVED lines=6400> */
	.type		precalc_xorwow_offset_matrix,@object
	.size		precalc_xorwow_offset_matrix,(.L_1 - precalc_xorwow_offset_matrix)
precalc_xorwow_offset_matrix:
        /* <DEDUP_REMOVED lines=6400> */
.L_1:


//--------------------- .nv.shared.reserved.0     --------------------------
	.section	.nv.shared.reserved.0,"aw",@nobits
	.weak		__nv_reservedSMEM_offset_0_alias
	.size		__nv_reservedSMEM_offset_0_alias, 0, 64
	.other		__nv_reservedSMEM_offset_0_alias,@"STO_CUDA_RESERVED_SHARED STV_DEFAULT"
__nv_reservedSMEM_offset_0_alias:
	.zero		0
	.zero		64


//--------------------- .nv.constant0._Z14TensorMultiplyPfPKfS1_i --------------------------
	.section	.nv.constant0._Z14TensorMultiplyPfPKfS1_i,"a",@progbits
	.sectionflags	@""
	.align	4
.nv.constant0._Z14TensorMultiplyPfPKfS1_i:
	.zero		924


//--------------------- SYMBOLS --------------------------

	.type		.nv.reservedSmem.offset0,@object
	.size		.nv.reservedSmem.offset0,0x4
